//
// Generated by NVIDIA NVVM Compiler
//
// Compiler Build ID: CL-36424714
// Cuda compilation tools, release 13.0, V13.0.88
// Based on NVVM 20.0.0
//

.version 9.0
.target sm_100
.address_size 64

	// .globl	_Z7pi_calcPd
// _ZZ10sum_reducePdS_E3tmp has been demoted

.visible .entry _Z7pi_calcPd(
	.param .u64 .ptr .align 1 _Z7pi_calcPd_param_0
)
{
	.reg .pred 	%p<2>;
	.reg .b32 	%r<5>;
	.reg .b64 	%rd<5>;
	.reg .b64 	%fd<6>;

	ld.param.u64 	%rd1, [_Z7pi_calcPd_param_0];
	mov.u32 	%r2, %tid.x;
	mov.u32 	%r3, %ctaid.x;
	mov.u32 	%r4, %ntid.x;
	mad.lo.s32 	%r1, %r3, %r4, %r2;
	setp.gt.s32 	%p1, %r1, 8999999;
	@%p1 bra 	$L__BB0_2;
	cvta.to.global.u64 	%rd2, %rd1;
	cvt.rn.f64.s32 	%fd1, %r1;
	mul.f64 	%fd2, %fd1, 0d3E7DD37F5698C2C2;
	fma.rn.f64 	%fd3, %fd2, %fd2, 0d3FF0000000000000;
	mov.f64 	%fd4, 0d4010000000000000;
	div.rn.f64 	%fd5, %fd4, %fd3;
	mul.wide.s32 	%rd3, %r1, 8;
	add.s64 	%rd4, %rd2, %rd3;
	st.global.f64 	[%rd4], %fd5;
$L__BB0_2:
	ret;

}
	// .globl	_Z10sum_reducePdS_
.visible .entry _Z10sum_reducePdS_(
	.param .u64 .ptr .align 1 _Z10sum_reducePdS__param_0,
	.param .u64 .ptr .align 1 _Z10sum_reducePdS__param_1
)
{
	.reg .pred 	%p<11>;
	.reg .b32 	%r<8>;
	.reg .b64 	%rd<10>;
	.reg .b64 	%fd<27>;
	// demoted variable
	.shared .align 8 .b8 _ZZ10sum_reducePdS_E3tmp[2048];
	ld.param.u64 	%rd1, [_Z10sum_reducePdS__param_0];
	ld.param.u64 	%rd2, [_Z10sum_reducePdS__param_1];
	mov.u32 	%r1, %ctaid.x;
	mov.u32 	%r5, %ntid.x;
	mov.u32 	%r2, %tid.x;
	mad.lo.s32 	%r3, %r1, %r5, %r2;
	shl.b32 	%r6, %r2, 3;
	mov.u32 	%r7, _ZZ10sum_reducePdS_E3tmp;
	add.s32 	%r4, %r7, %r6;
	mov.b64 	%rd3, 0;
	st.shared.u64 	[%r4], %rd3;
	setp.gt.s32 	%p1, %r3, 8999999;
	@%p1 bra 	$L__BB1_19;
	cvta.to.global.u64 	%rd4, %rd1;
	mul.wide.s32 	%rd5, %r3, 8;
	add.s64 	%rd6, %rd4, %rd5;
	ld.global.f64 	%fd1, [%rd6];
	st.shared.f64 	[%r4], %fd1;
	bar.sync 	0;
	setp.gt.u32 	%p2, %r2, 127;
	@%p2 bra 	$L__BB1_3;
	ld.shared.f64 	%fd2, [%r4+1024];
	ld.shared.f64 	%fd3, [%r4];
	add.f64 	%fd4, %fd2, %fd3;
	st.shared.f64 	[%r4], %fd4;
$L__BB1_3:
	bar.sync 	0;
	setp.gt.u32 	%p3, %r2, 63;
	@%p3 bra 	$L__BB1_5;
	ld.shared.f64 	%fd5, [%r4+512];
	ld.shared.f64 	%fd6, [%r4];
	add.f64 	%fd7, %fd5, %fd6;
	st.shared.f64 	[%r4], %fd7;
$L__BB1_5:
	bar.sync 	0;
	setp.gt.u32 	%p4, %r2, 31;
	@%p4 bra 	$L__BB1_7;
	ld.shared.f64 	%fd8, [%r4+256];
	ld.shared.f64 	%fd9, [%r4];
	add.f64 	%fd10, %fd8, %fd9;
	st.shared.f64 	[%r4], %fd10;
$L__BB1_7:
	bar.sync 	0;
	setp.gt.u32 	%p5, %r2, 15;
	@%p5 bra 	$L__BB1_9;
	ld.shared.f64 	%fd11, [%r4+128];
	ld.shared.f64 	%fd12, [%r4];
	add.f64 	%fd13, %fd11, %fd12;
	st.shared.f64 	[%r4], %fd13;
$L__BB1_9:
	bar.sync 	0;
	setp.gt.u32 	%p6, %r2, 7;
	@%p6 bra 	$L__BB1_11;
	ld.shared.f64 	%fd14, [%r4+64];
	ld.shared.f64 	%fd15, [%r4];
	add.f64 	%fd16, %fd14, %fd15;
	st.shared.f64 	[%r4], %fd16;
$L__BB1_11:
	bar.sync 	0;
	setp.gt.u32 	%p7, %r2, 3;
	@%p7 bra 	$L__BB1_13;
	ld.shared.f64 	%fd17, [%r4+32];
	ld.shared.f64 	%fd18, [%r4];
	add.f64 	%fd19, %fd17, %fd18;
	st.shared.f64 	[%r4], %fd19;
$L__BB1_13:
	bar.sync 	0;
	setp.gt.u32 	%p8, %r2, 1;
	@%p8 bra 	$L__BB1_15;
	ld.shared.f64 	%fd20, [%r4+16];
	ld.shared.f64 	%fd21, [%r4];
	add.f64 	%fd22, %fd20, %fd21;
	st.shared.f64 	[%r4], %fd22;
$L__BB1_15:
	bar.sync 	0;
	setp.ne.s32 	%p9, %r2, 0;
	@%p9 bra 	$L__BB1_17;
	ld.shared.f64 	%fd23, [_ZZ10sum_reducePdS_E3tmp+8];
	ld.shared.f64 	%fd24, [%r4];
	add.f64 	%fd25, %fd23, %fd24;
	st.shared.f64 	[%r4], %fd25;
$L__BB1_17:
	setp.ne.s32 	%p10, %r2, 0;
	bar.sync 	0;
	@%p10 bra 	$L__BB1_19;
	ld.shared.f64 	%fd26, [_ZZ10sum_reducePdS_E3tmp];
	cvta.to.global.u64 	%rd7, %rd2;
	mul.wide.u32 	%rd8, %r1, 8;
	add.s64 	%rd9, %rd7, %rd8;
	st.global.f64 	[%rd9], %fd26;
$L__BB1_19:
	ret;

}


// ===== COMPILED SASS (sm_100) =====

	.target	sm_100

	.elftype	@"ET_EXEC"


//--------------------- .note.nv.tkinfo           --------------------------
	.section	.note.nv.tkinfo,"",@"SHT_NOTE"
	.sectionflags	@"SHF_NOTE_NV_TKINFO"
	.tkinfo
        /*0018*/ 	.word	0x00000002
        /*0030*/ 	.string	""
        /*0030*/ 	.string	"ptxas"
        /*0030*/ 	.string	"Cuda compilation tools, release 13.0, V13.0.88"
        /*0030*/ 	.string	"Build cuda_13.0.r13.0/compiler.36424714_0"
        /*0030*/ 	.string	"-arch sm_100 -m 64 "



//--------------------- .note.nv.cuinfo           --------------------------
	.section	.note.nv.cuinfo,"",@"SHT_NOTE"
	.sectionflags	@"SHF_NOTE_NV_CUINFO"
        /*0018*/ 	.short	0x0002
        /*001a*/ 	.short	0x0064
        /*001c*/ 	.short	0x0082
	.zero		2


//--------------------- .nv.info                  --------------------------
	.section	.nv.info,"",@"SHT_CUDA_INFO"
	.align	4


	//----- nvinfo : EIATTR_REGCOUNT
	.align		4
        /*0000*/ 	.byte	0x04, 0x2f
        /*0002*/ 	.short	(.L_1 - .L_0)
	.align		4
.L_0:
        /*0004*/ 	.word	index@(_Z7pi_calcPd)
        /*0008*/ 	.word	0x00000015


	//----- nvinfo : EIATTR_FRAME_SIZE
	.align		4
.L_1:
        /*000c*/ 	.byte	0x04, 0x11
        /*000e*/ 	.short	(.L_3 - .L_2)
	.align		4
.L_2:
        /*0010*/ 	.word	index@($__internal_0_$__cuda_sm20_div_rn_f64_full)
        /*0014*/ 	.word	0x00000000


	//----- nvinfo : EIATTR_FRAME_SIZE
	.align		4
.L_3:
        /*0018*/ 	.byte	0x04, 0x11
        /*001a*/ 	.short	(.L_5 - .L_4)
	.align		4
.L_4:
        /*001c*/ 	.word	index@(_Z7pi_calcPd)
        /*0020*/ 	.word	0x00000000


	//----- nvinfo : EIATTR_REGCOUNT
	.align		4
.L_5:
        /*0024*/ 	.byte	0x04, 0x2f
        /*0026*/ 	.short	(.L_7 - .L_6)
	.align		4
.L_6:
        /*0028*/ 	.word	index@(_Z10sum_reducePdS_)
        /*002c*/ 	.word	0x0000000e


	//----- nvinfo : EIATTR_FRAME_SIZE
	.align		4
.L_7:
        /*0030*/ 	.byte	0x04, 0x11
        /*0032*/ 	.short	(.L_9 - .L_8)
	.align		4
.L_8:
        /*0034*/ 	.word	index@(_Z10sum_reducePdS_)
        /*0038*/ 	.word	0x00000000


	//----- nvinfo : EIATTR_MIN_STACK_SIZE
	.align		4
.L_9:
        /*003c*/ 	.byte	0x04, 0x12
        /*003e*/ 	.short	(.L_11 - .L_10)
	.align		4
.L_10:
        /*0040*/ 	.word	index@(_Z10sum_reducePdS_)
        /*0044*/ 	.word	0x00000000


	//----- nvinfo : EIATTR_MIN_STACK_SIZE
	.align		4
.L_11:
        /*0048*/ 	.byte	0x04, 0x12
        /*004a*/ 	.short	(.L_13 - .L_12)
	.align		4
.L_12:
        /*004c*/ 	.word	index@(_Z7pi_calcPd)
        /*0050*/ 	.word	0x00000000
.L_13:


//--------------------- .nv.compat                --------------------------
	.section	.nv.compat,"",@"SHT_CUDA_COMPAT_INFO"
	.align	4
        /*0000*/ 	.byte	0x02, 0x09, 0x00, 0x00, 0x02, 0x02, 0x01, 0x00, 0x02, 0x05, 0x05, 0x00, 0x03, 0x07, 0x01, 0x01
        /*0010*/ 	.byte	0x02, 0x03, 0x00, 0x00, 0x02, 0x06, 0x01, 0x00, 0x04, 0x0b, 0x08, 0x00, 0x01, 0x00, 0x00, 0x00
        /*0020*/ 	.byte	0x00, 0x00, 0x00, 0x00


//--------------------- .nv.info._Z10sum_reducePdS_ --------------------------
	.section	.nv.info._Z10sum_reducePdS_,"",@"SHT_CUDA_INFO"
	.sectionflags	@""
	.align	4


	//----- nvinfo : EIATTR_CUDA_API_VERSION
	.align		4
        /*0000*/ 	.byte	0x04, 0x37
        /*0002*/ 	.short	(.L_15 - .L_14)
.L_14:
        /*0004*/ 	.word	0x00000082


	//----- nvinfo : EIATTR_KPARAM_INFO
	.align		4
.L_15:
        /*0008*/ 	.byte	0x04, 0x17
        /*000a*/ 	.short	(.L_17 - .L_16)
.L_16:
        /*000c*/ 	.word	0x00000000
        /*0010*/ 	.short	0x0001
        /*0012*/ 	.short	0x0008
        /*0014*/ 	.byte	0x00, 0xf5, 0x21, 0x00


	//----- nvinfo : EIATTR_KPARAM_INFO
	.align		4
.L_17:
        /*0018*/ 	.byte	0x04, 0x17
        /*001a*/ 	.short	(.L_19 - .L_18)
.L_18:
        /*001c*/ 	.word	0x00000000
        /*0020*/ 	.short	0x0000
        /*0022*/ 	.short	0x0000
        /*0024*/ 	.byte	0x00, 0xf5, 0x21, 0x00


	//----- nvinfo : EIATTR_SPARSE_MMA_MASK
	.align		4
.L_19:
        /*0028*/ 	.byte	0x03, 0x50
        /*002a*/ 	.short	0x0000


	//----- nvinfo : EIATTR_MAXREG_COUNT
	.align		4
        /*002c*/ 	.byte	0x03, 0x1b
        /*002e*/ 	.short	0x00ff


	//----- nvinfo : EIATTR_NUM_BARRIERS
	.align		4
        /*0030*/ 	.byte	0x02, 0x4c
        /*0032*/ 	.byte	0x01
	.zero		1


	//----- nvinfo : EIATTR_MERCURY_ISA_VERSION
	.align		4
        /*0034*/ 	.byte	0x03, 0x5f
        /*0036*/ 	.short	0x0101


	//----- nvinfo : EIATTR_VRC_CTA_INIT_COUNT
	.align		4
        /*0038*/ 	.byte	0x02, 0x4a
	.zero		1
	.zero		1


	//----- nvinfo : EIATTR_EXIT_INSTR_OFFSETS
	.align		4
        /*003c*/ 	.byte	0x04, 0x1c
        /*003e*/ 	.short	(.L_21 - .L_20)


	//   ....[0]....
.L_20:
        /*0040*/ 	.word	0x000000b0


	//   ....[1]....
        /*0044*/ 	.word	0x00000420


	//   ....[2]....
        /*0048*/ 	.word	0x00000470


	//----- nvinfo : EIATTR_CBANK_PARAM_SIZE
	.align		4
.L_21:
        /*004c*/ 	.byte	0x03, 0x19
        /*004e*/ 	.short	0x0010


	//----- nvinfo : EIATTR_PARAM_CBANK
	.align		4
        /*0050*/ 	.byte	0x04, 0x0a
        /*0052*/ 	.short	(.L_23 - .L_22)
	.align		4
.L_22:
        /*0054*/ 	.word	index@(.nv.constant0._Z10sum_reducePdS_)
        /*0058*/ 	.short	0x0380
        /*005a*/ 	.short	0x0010


	//----- nvinfo : EIATTR_SW_WAR
	.align		4
.L_23:
        /*005c*/ 	.byte	0x04, 0x36
        /*005e*/ 	.short	(.L_25 - .L_24)
.L_24:
        /*0060*/ 	.word	0x00000008
.L_25:


//--------------------- .nv.info._Z7pi_calcPd     --------------------------
	.section	.nv.info._Z7pi_calcPd,"",@"SHT_CUDA_INFO"
	.sectionflags	@""
	.align	4


	//----- nvinfo : EIATTR_CUDA_API_VERSION
	.align		4
        /*0000*/ 	.byte	0x04, 0x37
        /*0002*/ 	.short	(.L_27 - .L_26)
.L_26:
        /*0004*/ 	.word	0x00000082


	//----- nvinfo : EIATTR_KPARAM_INFO
	.align		4
.L_27:
        /*0008*/ 	.byte	0x04, 0x17
        /*000a*/ 	.short	(.L_29 - .L_28)
.L_28:
        /*000c*/ 	.word	0x00000000
        /*0010*/ 	.short	0x0000
        /*0012*/ 	.short	0x0000
        /*0014*/ 	.byte	0x00, 0xf5, 0x21, 0x00


	//----- nvinfo : EIATTR_SPARSE_MMA_MASK
	.align		4
.L_29:
        /*0018*/ 	.byte	0x03, 0x50
        /*001a*/ 	.short	0x0000


	//----- nvinfo : EIATTR_MAXREG_COUNT
	.align		4
        /*001c*/ 	.byte	0x03, 0x1b
        /*001e*/ 	.short	0x00ff


	//----- nvinfo : EIATTR_MERCURY_ISA_VERSION
	.align		4
        /*0020*/ 	.byte	0x03, 0x5f
        /*0022*/ 	.short	0x0101


	//----- nvinfo : EIATTR_VRC_CTA_INIT_COUNT
	.align		4
        /*0024*/ 	.byte	0x02, 0x4a
	.zero		1
	.zero		1


	//----- nvinfo : EIATTR_EXIT_INSTR_OFFSETS
	.align		4
        /*0028*/ 	.byte	0x04, 0x1c
        /*002a*/ 	.short	(.L_31 - .L_30)


	//   ....[0]....
.L_30:
        /*002c*/ 	.word	0x00000060


	//   ....[1]....
        /*0030*/ 	.word	0x00000210


	//----- nvinfo : EIATTR_CRS_STACK_SIZE
	.align		4
.L_31:
        /*0034*/ 	.byte	0x04, 0x1e
        /*0036*/ 	.short	(.L_33 - .L_32)
.L_32:
        /*0038*/ 	.word	0x00000000


	//----- nvinfo : EIATTR_CBANK_PARAM_SIZE
	.align		4
.L_33:
        /*003c*/ 	.byte	0x03, 0x19
        /*003e*/ 	.short	0x0008


	//----- nvinfo : EIATTR_PARAM_CBANK
	.align		4
        /*0040*/ 	.byte	0x04, 0x0a
        /*0042*/ 	.short	(.L_35 - .L_34)
	.align		4
.L_34:
        /*0044*/ 	.word	index@(.nv.constant0._Z7pi_calcPd)
        /*0048*/ 	.short	0x0380
        /*004a*/ 	.short	0x0008


	//----- nvinfo : EIATTR_SW_WAR
	.align		4
.L_35:
        /*004c*/ 	.byte	0x04, 0x36
        /*004e*/ 	.short	(.L_37 - .L_36)
.L_36:
        /*0050*/ 	.word	0x00000008
.L_37:


//--------------------- .nv.callgraph             --------------------------
	.section	.nv.callgraph,"",@"SHT_CUDA_CALLGRAPH"
	.align	4
	.sectionentsize	8
	.align		4
        /*0000*/ 	.word	0x00000000
	.align		4
        /*0004*/ 	.word	0xffffffff
	.align		4
        /*0008*/ 	.word	0x00000000
	.align		4
        /*000c*/ 	.word	0xfffffffe
	.align		4
        /*0010*/ 	.word	0x00000000
	.align		4
        /*0014*/ 	.word	0xfffffffd
	.align		4
        /*0018*/ 	.word	0x00000000
	.align		4
        /*001c*/ 	.word	0xfffffffc


//--------------------- .text._Z10sum_reducePdS_  --------------------------
	.section	.text._Z10sum_reducePdS_,"ax",@progbits
	.align	128
        .global         _Z10sum_reducePdS_
        .type           _Z10sum_reducePdS_,@function
        .size           _Z10sum_reducePdS_,(.L_x_9 - _Z10sum_reducePdS_)
        .other          _Z10sum_reducePdS_,@"STO_CUDA_ENTRY STV_DEFAULT"
_Z10sum_reducePdS_:
.text._Z10sum_reducePdS_:
[----:B------:R-:W-:Y:S01]  /*0000*/  LDC R1, c[0x0][0x37c] ;  /* 0x0000df00ff017b82 */ /* 0x000fe20000000800 */
[----:B------:R-:W0:Y:S07]  /*0010*/  S2R R3, SR_TID.X ;  /* 0x0000000000037919 */ /* 0x000e2e0000002100 */
[----:B------:R-:W1:Y:S01]  /*0020*/  S2UR UR5, SR_CgaCtaId ;  /* 0x00000000000579c3 */ /* 0x000e620000008800 */
[----:B------:R-:W2:Y:S01]  /*0030*/  LDCU UR6, c[0x0][0x360] ;  /* 0x00006c00ff0677ac */ /* 0x000ea20008000800 */
[----:B------:R-:W2:Y:S01]  /*0040*/  S2R R0, SR_CTAID.X ;  /* 0x0000000000007919 */ /* 0x000ea20000002500 */
[----:B------:R-:W-:-:S02]  /*0050*/  UMOV UR4, 0x400 ;  /* 0x0000040000047882 */ /* 0x000fc40000000000 */
[----:B-1----:R-:W-:-:S06]  /*0060*/  ULEA UR4, UR5, UR4, 0x18 ;  /* 0x0000000405047291 */ /* 0x002fcc000f8ec0ff */
[----:B0-----:R-:W-:Y:S01]  /*0070*/  LEA R2, R3, UR4, 0x3 ;  /* 0x0000000403027c11 */ /* 0x001fe2000f8e18ff */
[----:B--2---:R-:W-:-:S04]  /*0080*/  IMAD R7, R0, UR6, R3 ;  /* 0x0000000600077c24 */ /* 0x004fc8000f8e0203 */
[----:B------:R0:W-:Y:S01]  /*0090*/  STS.64 [R2], RZ ;  /* 0x000000ff02007388 */ /* 0x0001e20000000a00 */
[----:B------:R-:W-:-:S13]  /*00a0*/  ISETP.GT.AND P0, PT, R7, 0x89543f, PT ;  /* 0x0089543f0700780c */ /* 0x000fda0003f04270 */
[----:B0-----:R-:W-:Y:S05]  /*00b0*/  @P0 EXIT ;  /* 0x000000000000094d */ /* 0x001fea0003800000 */
[----:B------:R-:W0:Y:S01]  /*00c0*/  LDC.64 R4, c[0x0][0x380] ;  /* 0x0000e000ff047b82 */ /* 0x000e220000000a00 */
[----:B------:R-:W1:Y:S01]  /*00d0*/  LDCU.64 UR6, c[0x0][0x358] ;  /* 0x00006b00ff0677ac */ /* 0x000e620008000a00 */
[----:B0-----:R-:W-:-:S06]  /*00e0*/  IMAD.WIDE R4, R7, 0x8, R4 ;  /* 0x0000000807047825 */ /* 0x001fcc00078e0204 */
[----:B-1----:R-:W2:Y:S01]  /*00f0*/  LDG.E.64 R4, desc[UR6][R4.64] ;  /* 0x0000000604047981 */ /* 0x002ea2000c1e1b00 */
[C---:B------:R-:W-:Y:S02]  /*0100*/  ISETP.GT.U32.AND P1, PT, R3.reuse, 0x7f, PT ;  /* 0x0000007f0300780c */ /* 0x040fe40003f24070 */
[----:B------:R-:W-:Y:S01]  /*0110*/  ISETP.GT.U32.AND P0, PT, R3, 0x3f, PT ;  /* 0x0000003f0300780c */ /* 0x000fe20003f04070 */
[----:B--2---:R-:W-:Y:S01]  /*0120*/  STS.64 [R2], R4 ;  /* 0x0000000402007388 */ /* 0x004fe20000000a00 */
[----:B------:R-:W-:Y:S09]  /*0130*/  BAR.SYNC.DEFER_BLOCKING 0x0 ;  /* 0x0000000000007b1d */ /* 0x000ff20000010000 */
[----:B------:R-:W-:Y:S04]  /*0140*/  @!P1 LDS.64 R6, [R2+0x400] ;  /* 0x0004000002069984 */ /* 0x000fe80000000a00 */
[----:B------:R-:W0:Y:S02]  /*0150*/  @!P1 LDS.64 R8, [R2] ;  /* 0x0000000002089984 */ /* 0x000e240000000a00 */
[----:B0-----:R-:W-:-:S07]  /*0160*/  @!P1 DADD R6, R6, R8 ;  /* 0x0000000006069229 */ /* 0x001fce0000000008 */
[----:B------:R-:W-:Y:S01]  /*0170*/  @!P1 STS.64 [R2], R6 ;  /* 0x0000000602009388 */ /* 0x000fe20000000a00 */
[----:B------:R-:W-:Y:S01]  /*0180*/  BAR.SYNC.DEFER_BLOCKING 0x0 ;  /* 0x0000000000007b1d */ /* 0x000fe20000010000 */
[----:B------:R-:W-:-:S05]  /*0190*/  ISETP.GT.U32.AND P1, PT, R3, 0x1f, PT ;  /* 0x0000001f0300780c */ /* 0x000fca0003f24070 */
        /* <DEDUP_REMOVED lines=29> */
[----:B------:R-:W-:-:S05]  /*0370*/  ISETP.NE.AND P0, PT, R3, RZ, PT ;  /* 0x000000ff0300720c */ /* 0x000fca0003f05270 */
[----:B------:R-:W-:Y:S04]  /*0380*/  @!P1 LDS.64 R6, [R2+0x10] ;  /* 0x0000100002069984 */ /* 0x000fe80000000a00 */
[----:B------:R-:W0:Y:S02]  /*0390*/  @!P1 LDS.64 R10, [R2] ;  /* 0x00000000020a9984 */ /* 0x000e240000000a00 */
[----:B0-----:R-:W-:-:S07]  /*03a0*/  @!P1 DADD R6, R6, R10 ;  /* 0x0000000006069229 */ /* 0x001fce000000000a */
[----:B------:R-:W-:Y:S01]  /*03b0*/  @!P1 STS.64 [R2], R6 ;  /* 0x0000000602009388 */ /* 0x000fe20000000a00 */
[----:B------:R-:W-:Y:S06]  /*03c0*/  BAR.SYNC.DEFER_BLOCKING 0x0 ;  /* 0x0000000000007b1d */ /* 0x000fec0000010000 */
[----:B------:R-:W-:Y:S04]  /*03d0*/  @!P0 LDS.64 R8, [UR4+0x8] ;  /* 0x00000804ff088984 */ /* 0x000fe80008000a00 */
[----:B------:R-:W0:Y:S02]  /*03e0*/  @!P0 LDS.64 R10, [R2] ;  /* 0x00000000020a8984 */ /* 0x000e240000000a00 */
[----:B0-----:R-:W-:-:S07]  /*03f0*/  @!P0 DADD R8, R8, R10 ;  /* 0x0000000008088229 */ /* 0x001fce000000000a */
[----:B------:R0:W-:Y:S01]  /*0400*/  @!P0 STS.64 [R2], R8 ;  /* 0x0000000802008388 */ /* 0x0001e20000000a00 */
[----:B------:R-:W-:Y:S06]  /*0410*/  BAR.SYNC.DEFER_BLOCKING 0x0 ;  /* 0x0000000000007b1d */ /* 0x000fec0000010000 */
[----:B------:R-:W-:Y:S05]  /*0420*/  @P0 EXIT ;  /* 0x000000000000094d */ /* 0x000fea0003800000 */
[----:B0-----:R-:W0:Y:S01]  /*0430*/  LDS.64 R2, [UR4] ;  /* 0x00000004ff027984 */ /* 0x001e220008000a00 */
[----:B------:R-:W1:Y:S02]  /*0440*/  LDC.64 R4, c[0x0][0x388] ;  /* 0x0000e200ff047b82 */ /* 0x000e640000000a00 */
[----:B-1----:R-:W-:-:S05]  /*0450*/  IMAD.WIDE.U32 R4, R0, 0x8, R4 ;  /* 0x0000000800047825 */ /* 0x002fca00078e0004 */
[----:B0-----:R-:W-:Y:S01]  /*0460*/  STG.E.64 desc[UR6][R4.64], R2 ;  /* 0x0000000204007986 */ /* 0x001fe2000c101b06 */
[----:B------:R-:W-:Y:S05]  /*0470*/  EXIT ;  /* 0x000000000000794d */ /* 0x000fea0003800000 */
.L_x_0:
[----:B------:R-:W-:-:S00]  /*0480*/  BRA `(.L_x_0) ;  /* 0xfffffffc00fc7947 */ /* 0x000fc0000383ffff */
[----:B------:R-:W-:-:S00]  /*0490*/  NOP ;  /* 0x0000000000007918 */ /* 0x000fc00000000000 */
        /* <DEDUP_REMOVED lines=14> */
.L_x_9:


//--------------------- .text._Z7pi_calcPd        --------------------------
	.section	.text._Z7pi_calcPd,"ax",@progbits
	.align	128
        .global         _Z7pi_calcPd
        .type           _Z7pi_calcPd,@function
        .size           _Z7pi_calcPd,(.L_x_8 - _Z7pi_calcPd)
        .other          _Z7pi_calcPd,@"STO_CUDA_ENTRY STV_DEFAULT"
_Z7pi_calcPd:
.text._Z7pi_calcPd:
[----:B------:R-:W-:Y:S01]  /*0000*/  LDC R1, c[0x0][0x37c] ;  /* 0x0000df00ff017b82 */ /* 0x000fe20000000800 */
[----:B------:R-:W0:Y:S07]  /*0010*/  S2R R0, SR_TID.X ;  /* 0x0000000000007919 */ /* 0x000e2e0000002100 */
[----:B------:R-:W0:Y:S08]  /*0020*/  S2UR UR4, SR_CTAID.X ;  /* 0x00000000000479c3 */ /* 0x000e300000002500 */
[----:B------:R-:W0:Y:S02]  /*0030*/  LDC R3, c[0x0][0x360] ;  /* 0x0000d800ff037b82 */ /* 0x000e240000000800 */
[----:B0-----:R-:W-:-:S05]  /*0040*/  IMAD R0, R3, UR4, R0 ;  /* 0x0000000403007c24 */ /* 0x001fca000f8e0200 */
[----:B------:R-:W-:-:S13]  /*0050*/  ISETP.GT.AND P0, PT, R0, 0x89543f, PT ;  /* 0x0089543f0000780c */ /* 0x000fda0003f04270 */
[----:B------:R-:W-:Y:S05]  /*0060*/  @P0 EXIT ;  /* 0x000000000000094d */ /* 0x000fea0003800000 */
[----:B------:R-:W0:Y:S01]  /*0070*/  I2F.F64 R2, R0 ;  /* 0x0000000000027312 */ /* 0x000e220000201c00 */
[----:B------:R-:W-:Y:S01]  /*0080*/  UMOV UR4, 0x5698c2c2 ;  /* 0x5698c2c200047882 */ /* 0x000fe20000000000 */
[----:B------:R-:W-:Y:S01]  /*0090*/  UMOV UR5, 0x3e7dd37f ;  /* 0x3e7dd37f00057882 */ /* 0x000fe20000000000 */
[----:B------:R-:W-:Y:S01]  /*00a0*/  BSSY.RECONVERGENT B0, `(.L_x_1) ;  /* 0x0000013000007945 */ /* 0x000fe20003800200 */
[----:B0-----:R-:W-:Y:S02]  /*00b0*/  DMUL R2, R2, UR4 ;  /* 0x0000000402027c28 */ /* 0x001fe40008000000 */
[----:B------:R-:W0:Y:S06]  /*00c0*/  LDCU.64 UR4, c[0x0][0x358] ;  /* 0x00006b00ff0477ac */ /* 0x000e2c0008000a00 */
[----:B------:R-:W-:Y:S01]  /*00d0*/  DFMA R4, R2, R2, 1 ;  /* 0x3ff000000204742b */ /* 0x000fe20000000002 */
[----:B------:R-:W-:-:S05]  /*00e0*/  IMAD.MOV.U32 R2, RZ, RZ, 0x1 ;  /* 0x00000001ff027424 */ /* 0x000fca00078e00ff */
[----:B------:R-:W1:Y:S02]  /*00f0*/  MUFU.RCP64H R3, R5 ;  /* 0x0000000500037308 */ /* 0x000e640000001800 */
[----:B-1----:R-:W-:-:S08]  /*0100*/  DFMA R6, -R4, R2, 1 ;  /* 0x3ff000000406742b */ /* 0x002fd00000000102 */
[----:B------:R-:W-:-:S08]  /*0110*/  DFMA R6, R6, R6, R6 ;  /* 0x000000060606722b */ /* 0x000fd00000000006 */
[----:B------:R-:W-:-:S08]  /*0120*/  DFMA R6, R2, R6, R2 ;  /* 0x000000060206722b */ /* 0x000fd00000000002 */
[----:B------:R-:W-:-:S08]  /*0130*/  DFMA R2, -R4, R6, 1 ;  /* 0x3ff000000402742b */ /* 0x000fd00000000106 */
[----:B------:R-:W-:-:S08]  /*0140*/  DFMA R2, R6, R2, R6 ;  /* 0x000000020602722b */ /* 0x000fd00000000006 */
[----:B------:R-:W-:-:S08]  /*0150*/  DMUL R6, R2, 4 ;  /* 0x4010000002067828 */ /* 0x000fd00000000000 */
[----:B------:R-:W-:-:S08]  /*0160*/  DFMA R8, -R4, R6, 4 ;  /* 0x401000000408742b */ /* 0x000fd00000000106 */
[----:B------:R-:W-:-:S10]  /*0170*/  DFMA R2, R2, R8, R6 ;  /* 0x000000080202722b */ /* 0x000fd40000000006 */
[----:B------:R-:W-:-:S05]  /*0180*/  FFMA R6, RZ, R5, R3 ;  /* 0x00000005ff067223 */ /* 0x000fca0000000003 */
[----:B------:R-:W-:-:S13]  /*0190*/  FSETP.GT.AND P0, PT, |R6|, 1.469367938527859385e-39, PT ;  /* 0x001000000600780b */ /* 0x000fda0003f04200 */
[----:B0-----:R-:W-:Y:S05]  /*01a0*/  @P0 BRA `(.L_x_2) ;  /* 0x0000000000080947 */ /* 0x001fea0003800000 */
[----:B------:R-:W-:-:S07]  /*01b0*/  MOV R6, 0x1d0 ;  /* 0x000001d000067802 */ /* 0x000fce0000000f00 */
[----:B------:R-:W-:Y:S05]  /*01c0*/  CALL.REL.NOINC `($__internal_0_$__cuda_sm20_div_rn_f64_full) ;  /* 0x0000000000147944 */ /* 0x000fea0003c00000 */
.L_x_2:
[----:B------:R-:W-:Y:S05]  /*01d0*/  BSYNC.RECONVERGENT B0 ;  /* 0x0000000000007941 */ /* 0x000fea0003800200 */
.L_x_1:
[----:B------:R-:W0:Y:S02]  /*01e0*/  LDC.64 R4, c[0x0][0x380] ;  /* 0x0000e000ff047b82 */ /* 0x000e240000000a00 */
[----:B0-----:R-:W-:-:S05]  /*01f0*/  IMAD.WIDE R4, R0, 0x8, R4 ;  /* 0x0000000800047825 */ /* 0x001fca00078e0204 */
[----:B------:R-:W-:Y:S01]  /*0200*/  STG.E.64 desc[UR4][R4.64], R2 ;  /* 0x0000000204007986 */ /* 0x000fe2000c101b04 */
[----:B------:R-:W-:Y:S05]  /*0210*/  EXIT ;  /* 0x000000000000794d */ /* 0x000fea0003800000 */
        .weak           $__internal_0_$__cuda_sm20_div_rn_f64_full
        .type           $__internal_0_$__cuda_sm20_div_rn_f64_full,@function
        .size           $__internal_0_$__cuda_sm20_div_rn_f64_full,(.L_x_8 - $__internal_0_$__cuda_sm20_div_rn_f64_full)
$__internal_0_$__cuda_sm20_div_rn_f64_full:
[C---:B------:R-:W-:Y:S01]  /*0220*/  FSETP.GEU.AND P0, PT, |R5|.reuse, 1.469367938527859385e-39, PT ;  /* 0x001000000500780b */ /* 0x040fe20003f0e200 */
[----:B------:R-:W-:Y:S01]  /*0230*/  IMAD.MOV.U32 R8, RZ, RZ, 0x1 ;  /* 0x00000001ff087424 */ /* 0x000fe200078e00ff */
[C---:B------:R-:W-:Y:S01]  /*0240*/  LOP3.LUT R2, R5.reuse, 0x800fffff, RZ, 0xc0, !PT ;  /* 0x800fffff05027812 */ /* 0x040fe200078ec0ff */
[----:B------:R-:W-:Y:S01]  /*0250*/  IMAD.MOV.U32 R17, RZ, RZ, 0x40100000 ;  /* 0x40100000ff117424 */ /* 0x000fe200078e00ff */
[----:B------:R-:W-:Y:S01]  /*0260*/  LOP3.LUT R14, R5, 0x7ff00000, RZ, 0xc0, !PT ;  /* 0x7ff00000050e7812 */ /* 0x000fe200078ec0ff */
[----:B------:R-:W-:Y:S01]  /*0270*/  IMAD.MOV.U32 R7, RZ, RZ, 0x1ca00000 ;  /* 0x1ca00000ff077424 */ /* 0x000fe200078e00ff */
[----:B------:R-:W-:Y:S01]  /*0280*/  LOP3.LUT R3, R2, 0x3ff00000, RZ, 0xfc, !PT ;  /* 0x3ff0000002037812 */ /* 0x000fe200078efcff */
[----:B------:R-:W-:Y:S01]  /*0290*/  IMAD.MOV.U32 R2, RZ, RZ, R4 ;  /* 0x000000ffff027224 */ /* 0x000fe200078e0004 */
[----:B------:R-:W-:Y:S01]  /*02a0*/  ISETP.LE.U32.AND P1, PT, R14, 0x40100000, PT ;  /* 0x401000000e00780c */ /* 0x000fe20003f23070 */
[----:B------:R-:W-:Y:S01]  /*02b0*/  IMAD.MOV.U32 R16, RZ, RZ, R14 ;  /* 0x000000ffff107224 */ /* 0x000fe200078e000e */
[----:B------:R-:W-:Y:S01]  /*02c0*/  BSSY.RECONVERGENT B1, `(.L_x_3) ;  /* 0x0000041000017945 */ /* 0x000fe20003800200 */
[----:B------:R-:W-:-:S02]  /*02d0*/  VIADD R18, R17, 0xffffffff ;  /* 0xffffffff11127836 */ /* 0x000fc40000000000 */
[----:B------:R-:W-:-:S06]  /*02e0*/  @!P0 DMUL R2, R4, 8.98846567431157953865e+307 ;  /* 0x7fe0000004028828 */ /* 0x000fcc0000000000 */
[----:B------:R-:W0:Y:S04]  /*02f0*/  MUFU.RCP64H R9, R3 ;  /* 0x0000000300097308 */ /* 0x000e280000001800 */
[----:B------:R-:W-:Y:S02]  /*0300*/  @!P0 LOP3.LUT R16, R3, 0x7ff00000, RZ, 0xc0, !PT ;  /* 0x7ff0000003108812 */ /* 0x000fe400078ec0ff */
[----:B------:R-:W-:-:S03]  /*0310*/  ISETP.GT.U32.AND P0, PT, R18, 0x7feffffe, PT ;  /* 0x7feffffe1200780c */ /* 0x000fc60003f04070 */
[----:B------:R-:W-:-:S05]  /*0320*/  VIADD R18, R16, 0xffffffff ;  /* 0xffffffff10127836 */ /* 0x000fca0000000000 */
[----:B------:R-:W-:Y:S01]  /*0330*/  ISETP.GT.U32.OR P0, PT, R18, 0x7feffffe, P0 ;  /* 0x7feffffe1200780c */ /* 0x000fe20000704470 */
[----:B0-----:R-:W-:-:S08]  /*0340*/  DFMA R10, R8, -R2, 1 ;  /* 0x3ff00000080a742b */ /* 0x001fd00000000802 */
[----:B------:R-:W-:-:S08]  /*0350*/  DFMA R10, R10, R10, R10 ;  /* 0x0000000a0a0a722b */ /* 0x000fd0000000000a */
[----:B------:R-:W-:-:S08]  /*0360*/  DFMA R10, R8, R10, R8 ;  /* 0x0000000a080a722b */ /* 0x000fd00000000008 */
[----:B------:R-:W-:-:S08]  /*0370*/  DFMA R8, R10, -R2, 1 ;  /* 0x3ff000000a08742b */ /* 0x000fd00000000802 */
[----:B------:R-:W-:Y:S01]  /*0380*/  DFMA R10, R10, R8, R10 ;  /* 0x000000080a0a722b */ /* 0x000fe2000000000a */
[----:B------:R-:W-:Y:S01]  /*0390*/  SEL R9, R7, 0x63400000, !P1 ;  /* 0x6340000007097807 */ /* 0x000fe20004800000 */
[----:B------:R-:W-:-:S06]  /*03a0*/  IMAD.MOV.U32 R8, RZ, RZ, RZ ;  /* 0x000000ffff087224 */ /* 0x000fcc00078e00ff */
[----:B------:R-:W-:-:S08]  /*03b0*/  DMUL R12, R10, R8 ;  /* 0x000000080a0c7228 */ /* 0x000fd00000000000 */
[----:B------:R-:W-:-:S08]  /*03c0*/  DFMA R14, R12, -R2, R8 ;  /* 0x800000020c0e722b */ /* 0x000fd00000000008 */
[----:B------:R-:W-:Y:S01]  /*03d0*/  DFMA R10, R10, R14, R12 ;  /* 0x0000000e0a0a722b */ /* 0x000fe2000000000c */
[----:B------:R-:W-:Y:S10]  /*03e0*/  @P0 BRA `(.L_x_4) ;  /* 0x0000000000740947 */ /* 0x000ff40003800000 */
[----:B------:R-:W-:Y:S01]  /*03f0*/  LOP3.LUT R14, R5, 0x7ff00000, RZ, 0xc0, !PT ;  /* 0x7ff00000050e7812 */ /* 0x000fe200078ec0ff */
[----:B------:R-:W-:-:S03]  /*0400*/  IMAD.MOV.U32 R12, RZ, RZ, 0x40100000 ;  /* 0x40100000ff0c7424 */ /* 0x000fc600078e00ff */
[----:B------:R-:W-:Y:S01]  /*0410*/  ISETP.LE.U32.AND P0, PT, R14, 0x40100000, PT ;  /* 0x401000000e00780c */ /* 0x000fe20003f03070 */
[----:B------:R-:W-:Y:S02]  /*0420*/  IMAD.MOV R13, RZ, RZ, -R14 ;  /* 0x000000ffff0d7224 */ /* 0x000fe400078e0a0e */
[----:B------:R-:W-:Y:S01]  /*0430*/  IMAD.MOV.U32 R14, RZ, RZ, RZ ;  /* 0x000000ffff0e7224 */ /* 0x000fe200078e00ff */
[----:B------:R-:W-:Y:S02]  /*0440*/  SEL R7, R7, 0x63400000, !P0 ;  /* 0x6340000007077807 */ /* 0x000fe40004000000 */
[----:B------:R-:W-:-:S04]  /*0450*/  VIADDMNMX R12, R13, R12, 0xb9600000, !PT ;  /* 0xb96000000d0c7446 */ /* 0x000fc8000780010c */
[----:B------:R-:W-:-:S05]  /*0460*/  VIMNMX R12, PT, PT, R12, 0x46a00000, PT ;  /* 0x46a000000c0c7848 */ /* 0x000fca0003fe0100 */
[----:B------:R-:W-:-:S04]  /*0470*/  IMAD.IADD R7, R12, 0x1, -R7 ;  /* 0x000000010c077824 */ /* 0x000fc800078e0a07 */
[----:B------:R-:W-:-:S06]  /*0480*/  VIADD R15, R7, 0x7fe00000 ;  /* 0x7fe00000070f7836 */ /* 0x000fcc0000000000 */
[----:B------:R-:W-:-:S10]  /*0490*/  DMUL R12, R10, R14 ;  /* 0x0000000e0a0c7228 */ /* 0x000fd40000000000 */
[----:B------:R-:W-:-:S13]  /*04a0*/  FSETP.GTU.AND P0, PT, |R13|, 1.469367938527859385e-39, PT ;  /* 0x001000000d00780b */ /* 0x000fda0003f0c200 */
[----:B------:R-:W-:Y:S05]  /*04b0*/  @P0 BRA `(.L_x_5) ;  /* 0x0000000000840947 */ /* 0x000fea0003800000 */
[----:B------:R-:W-:Y:S01]  /*04c0*/  DFMA R2, R10, -R2, R8 ;  /* 0x800000020a02722b */ /* 0x000fe20000000008 */
[----:B------:R-:W-:-:S09]  /*04d0*/  IMAD.MOV.U32 R14, RZ, RZ, RZ ;  /* 0x000000ffff0e7224 */ /* 0x000fd200078e00ff */
[C---:B------:R-:W-:Y:S02]  /*04e0*/  FSETP.NEU.AND P0, PT, R3.reuse, RZ, PT ;  /* 0x000000ff0300720b */ /* 0x040fe40003f0d000 */
[----:B------:R-:W-:-:S04]  /*04f0*/  LOP3.LUT R5, R3, 0x80000000, R5, 0x48, !PT ;  /* 0x8000000003057812 */ /* 0x000fc800078e4805 */
[----:B------:R-:W-:-:S07]  /*0500*/  LOP3.LUT R15, R5, R15, RZ, 0xfc, !PT ;  /* 0x0000000f050f7212 */ /* 0x000fce00078efcff */
[----:B------:R-:W-:Y:S05]  /*0510*/  @!P0 BRA `(.L_x_5) ;  /* 0x00000000006c8947 */ /* 0x000fea0003800000 */
[----:B------:R-:W-:Y:S01]  /*0520*/  IMAD.MOV R3, RZ, RZ, -R7 ;  /* 0x000000ffff037224 */ /* 0x000fe200078e0a07 */
[----:B------:R-:W-:Y:S01]  /*0530*/  IADD3 R7, PT, PT, -R7, -0x43300000, RZ ;  /* 0xbcd0000007077810 */ /* 0x000fe20007ffe1ff */
[----:B------:R-:W-:-:S06]  /*0540*/  IMAD.MOV.U32 R2, RZ, RZ, RZ ;  /* 0x000000ffff027224 */ /* 0x000fcc00078e00ff */
[----:B------:R-:W-:Y:S02]  /*0550*/  DFMA R2, R12, -R2, R10 ;  /* 0x800000020c02722b */ /* 0x000fe4000000000a */
[----:B------:R-:W-:-:S08]  /*0560*/  DMUL.RP R10, R10, R14 ;  /* 0x0000000e0a0a7228 */ /* 0x000fd00000008000 */
[----:B------:R-:W-:Y:S02]  /*0570*/  FSETP.NEU.AND P0, PT, |R3|, R7, PT ;  /* 0x000000070300720b */ /* 0x000fe40003f0d200 */
[----:B------:R-:W-:Y:S02]  /*0580*/  LOP3.LUT R5, R11, R5, RZ, 0x3c, !PT ;  /* 0x000000050b057212 */ /* 0x000fe400078e3cff */
[----:B------:R-:W-:Y:S02]  /*0590*/  FSEL R12, R10, R12, !P0 ;  /* 0x0000000c0a0c7208 */ /* 0x000fe40004000000 */
[----:B------:R-:W-:Y:S01]  /*05a0*/  FSEL R13, R5, R13, !P0 ;  /* 0x0000000d050d7208 */ /* 0x000fe20004000000 */
[----:B------:R-:W-:Y:S06]  /*05b0*/  BRA `(.L_x_5) ;  /* 0x0000000000447947 */ /* 0x000fec0003800000 */
.L_x_4:
[----:B------:R-:W-:-:S14]  /*05c0*/  DSETP.NAN.AND P0, PT, R4, R4, PT ;  /* 0x000000040400722a */ /* 0x000fdc0003f08000 */
[----:B------:R-:W-:Y:S05]  /*05d0*/  @P0 BRA `(.L_x_6) ;  /* 0x0000000000340947 */ /* 0x000fea0003800000 */
[----:B------:R-:W-:Y:S01]  /*05e0*/  ISETP.NE.AND P0, PT, R17, R16, PT ;  /* 0x000000101100720c */ /* 0x000fe20003f05270 */
[----:B------:R-:W-:Y:S02]  /*05f0*/  IMAD.MOV.U32 R12, RZ, RZ, 0x0 ;  /* 0x00000000ff0c7424 */ /* 0x000fe400078e00ff */
[----:B------:R-:W-:-:S10]  /*0600*/  IMAD.MOV.U32 R13, RZ, RZ, -0x80000 ;  /* 0xfff80000ff0d7424 */ /* 0x000fd400078e00ff */
[----:B------:R-:W-:Y:S05]  /*0610*/  @!P0 BRA `(.L_x_5) ;  /* 0x00000000002c8947 */ /* 0x000fea0003800000 */
[----:B------:R-:W-:Y:S02]  /*0620*/  ISETP.NE.AND P0, PT, R17, 0x7ff00000, PT ;  /* 0x7ff000001100780c */ /* 0x000fe40003f05270 */
[----:B------:R-:W-:Y:S02]  /*0630*/  LOP3.LUT R4, R5, 0x40100000, RZ, 0x3c, !PT ;  /* 0x4010000005047812 */ /* 0x000fe400078e3cff */
[----:B------:R-:W-:Y:S02]  /*0640*/  ISETP.EQ.OR P0, PT, R16, RZ, !P0 ;  /* 0x000000ff1000720c */ /* 0x000fe40004702670 */
[----:B------:R-:W-:-:S11]  /*0650*/  LOP3.LUT R13, R4, 0x80000000, RZ, 0xc0, !PT ;  /* 0x80000000040d7812 */ /* 0x000fd600078ec0ff */
[----:B------:R-:W-:Y:S01]  /*0660*/  @P0 LOP3.LUT R2, R13, 0x7ff00000, RZ, 0xfc, !PT ;  /* 0x7ff000000d020812 */ /* 0x000fe200078efcff */
[----:B------:R-:W-:Y:S02]  /*0670*/  @!P0 IMAD.MOV.U32 R12, RZ, RZ, RZ ;  /* 0x000000ffff0c8224 */ /* 0x000fe400078e00ff */
[----:B------:R-:W-:Y:S02]  /*0680*/  @P0 IMAD.MOV.U32 R12, RZ, RZ, RZ ;  /* 0x000000ffff0c0224 */ /* 0x000fe400078e00ff */
[----:B------:R-:W-:Y:S01]  /*0690*/  @P0 IMAD.MOV.U32 R13, RZ, RZ, R2 ;  /* 0x000000ffff0d0224 */ /* 0x000fe200078e0002 */
[----:B------:R-:W-:Y:S06]  /*06a0*/  BRA `(.L_x_5) ;  /* 0x0000000000087947 */ /* 0x000fec0003800000 */
.L_x_6:
[----:B------:R-:W-:Y:S01]  /*06b0*/  LOP3.LUT R13, R5, 0x80000, RZ, 0xfc, !PT ;  /* 0x00080000050d7812 */ /* 0x000fe200078efcff */
[----:B------:R-:W-:-:S07]  /*06c0*/  IMAD.MOV.U32 R12, RZ, RZ, R4 ;  /* 0x000000ffff0c7224 */ /* 0x000fce00078e0004 */
.L_x_5:
[----:B------:R-:W-:Y:S05]  /*06d0*/  BSYNC.RECONVERGENT B1 ;  /* 0x0000000000017941 */ /* 0x000fea0003800200 */
.L_x_3:
[----:B------:R-:W-:Y:S02]  /*06e0*/  IMAD.MOV.U32 R7, RZ, RZ, 0x0 ;  /* 0x00000000ff077424 */ /* 0x000fe400078e00ff */
[----:B------:R-:W-:Y:S02]  /*06f0*/  IMAD.MOV.U32 R2, RZ, RZ, R12 ;  /* 0x000000ffff027224 */ /* 0x000fe400078e000c */
[----:B------:R-:W-:Y:S01]  /*0700*/  IMAD.MOV.U32 R3, RZ, RZ, R13 ;  /* 0x000000ffff037224 */ /* 0x000fe200078e000d */
[----:B------:R-:W-:Y:S06]  /*0710*/  RET.REL.NODEC R6 `(_Z7pi_calcPd) ;  /* 0xfffffff806387950 */ /* 0x000fec0003c3ffff */
.L_x_7:
        /* <DEDUP_REMOVED lines=14> */
.L_x_8:


//--------------------- .nv.shared._Z10sum_reducePdS_ --------------------------
	.section	.nv.shared._Z10sum_reducePdS_,"aw",@nobits
	.sectionflags	@""
	.align	8
.nv.shared._Z10sum_reducePdS_:
	.zero		3072


//--------------------- .nv.shared.reserved.0     --------------------------
	.section	.nv.shared.reserved.0,"aw",@nobits
	.weak		__nv_reservedSMEM_offset_0_alias
	.size		__nv_reservedSMEM_offset_0_alias, 0, 64
	.other		__nv_reservedSMEM_offset_0_alias,@"STO_CUDA_RESERVED_SHARED STV_DEFAULT"
__nv_reservedSMEM_offset_0_alias:
	.zero		0
	.zero		64


//--------------------- .nv.constant0._Z10sum_reducePdS_ --------------------------
	.section	.nv.constant0._Z10sum_reducePdS_,"a",@progbits
	.sectionflags	@""
	.align	4
.nv.constant0._Z10sum_reducePdS_:
	.zero		912


//--------------------- .nv.constant0._Z7pi_calcPd --------------------------
	.section	.nv.constant0._Z7pi_calcPd,"a",@progbits
	.sectionflags	@""
	.align	4
.nv.constant0._Z7pi_calcPd:
	.zero		904


//--------------------- SYMBOLS --------------------------

	.type		.nv.reservedSmem.offset0,@object
	.size		.nv.reservedSmem.offset0,0x4
	.type		.nv.reservedSmem.cap,@object
	.size		.nv.reservedSmem.cap,0x4
